//
// Generated by NVIDIA NVVM Compiler
//
// Compiler Build ID: CL-36424714
// Cuda compilation tools, release 13.0, V13.0.88
// Based on NVVM 20.0.0
//

.version 9.0
.target sm_100
.address_size 64

	// .globl	_Z12run_lat_testv
.extern .func  (.param .b32 func_retval0) vprintf
(
	.param .b64 vprintf_param_0,
	.param .b64 vprintf_param_1
)
;
.global .align 1 .b8 $str[37] = {84, 101, 115, 116, 105, 110, 103, 32, 76, 65, 84, 32, 111, 110, 32, 98, 108, 111, 99, 107, 32, 37, 100, 44, 32, 116, 104, 114, 101, 97, 100, 32, 37, 100, 33, 10};

.visible .entry _Z12run_lat_testv()
{
	.local .align 8 .b8 	__local_depot0[8];
	.reg .b64 	%SP;
	.reg .b64 	%SPL;
	.reg .b32 	%r<5>;
	.reg .b64 	%rd<5>;

	mov.u64 	%SPL, __local_depot0;
	cvta.local.u64 	%SP, %SPL;
	add.u64 	%rd1, %SP, 0;
	add.u64 	%rd2, %SPL, 0;
	mov.u32 	%r1, %ctaid.x;
	mov.u32 	%r2, %tid.x;
	st.local.v2.u32 	[%rd2], {%r1, %r2};
	mov.u64 	%rd3, $str;
	cvta.global.u64 	%rd4, %rd3;
	{ // callseq 0, 0
	.param .b64 param0;
	st.param.b64 	[param0], %rd4;
	.param .b64 param1;
	st.param.b64 	[param1], %rd1;
	.param .b32 retval0;
	call.uni (retval0), 
	vprintf, 
	(
	param0, 
	param1
	);
	ld.param.b32 	%r3, [retval0];
	} // callseq 0
	ret;

}


// ===== COMPILED SASS (sm_100) =====

	.target	sm_100

	.elftype	@"ET_EXEC"


//--------------------- .note.nv.tkinfo           --------------------------
	.section	.note.nv.tkinfo,"",@"SHT_NOTE"
	.sectionflags	@"SHF_NOTE_NV_TKINFO"
	.tkinfo
        /*0018*/ 	.word	0x00000002
        /*0030*/ 	.string	""
        /*0030*/ 	.string	"ptxas"
        /*0030*/ 	.string	"Cuda compilation tools, release 13.0, V13.0.88"
        /*0030*/ 	.string	"Build cuda_13.0.r13.0/compiler.36424714_0"
        /*0030*/ 	.string	"-arch sm_100 -m 64 "



//--------------------- .note.nv.cuinfo           --------------------------
	.section	.note.nv.cuinfo,"",@"SHT_NOTE"
	.sectionflags	@"SHF_NOTE_NV_CUINFO"
        /*0018*/ 	.short	0x0002
        /*001a*/ 	.short	0x0064
        /*001c*/ 	.short	0x0082
	.zero		2


//--------------------- .nv.info                  --------------------------
	.section	.nv.info,"",@"SHT_CUDA_INFO"
	.align	4


	//----- nvinfo : EIATTR_REGCOUNT
	.align		4
        /*0000*/ 	.byte	0x04, 0x2f
        /*0002*/ 	.short	(.L_2 - .L_1)
	.align		4
.L_1:
        /*0004*/ 	.word	index@(_Z12run_lat_testv)
        /*0008*/ 	.word	0x00000018


	//----- nvinfo : EIATTR_FRAME_SIZE
	.align		4
.L_2:
        /*000c*/ 	.byte	0x04, 0x11
        /*000e*/ 	.short	(.L_4 - .L_3)
	.align		4
.L_3:
        /*0010*/ 	.word	index@(_Z12run_lat_testv)
        /*0014*/ 	.word	0x00000008


	//----- nvinfo : EIATTR_MIN_STACK_SIZE
	.align		4
.L_4:
        /*0018*/ 	.byte	0x04, 0x12
        /*001a*/ 	.short	(.L_6 - .L_5)
	.align		4
.L_5:
        /*001c*/ 	.word	index@(_Z12run_lat_testv)
        /*0020*/ 	.word	0x00000008
.L_6:


//--------------------- .nv.compat                --------------------------
	.section	.nv.compat,"",@"SHT_CUDA_COMPAT_INFO"
	.align	4
        /*0000*/ 	.byte	0x02, 0x09, 0x00, 0x00, 0x02, 0x02, 0x01, 0x00, 0x02, 0x05, 0x05, 0x00, 0x03, 0x07, 0x01, 0x01
        /*0010*/ 	.byte	0x02, 0x03, 0x00, 0x00, 0x02, 0x06, 0x01, 0x00, 0x04, 0x0b, 0x08, 0x00, 0x09, 0x00, 0x00, 0x00
        /*0020*/ 	.byte	0x00, 0x00, 0x00, 0x00


//--------------------- .nv.info._Z12run_lat_testv --------------------------
	.section	.nv.info._Z12run_lat_testv,"",@"SHT_CUDA_INFO"
	.sectionflags	@""
	.align	4


	//----- nvinfo : EIATTR_CUDA_API_VERSION
	.align		4
        /*0000*/ 	.byte	0x04, 0x37
        /*0002*/ 	.short	(.L_8 - .L_7)
.L_7:
        /*0004*/ 	.word	0x00000082


	//----- nvinfo : EIATTR_SPARSE_MMA_MASK
	.align		4
.L_8:
        /*0008*/ 	.byte	0x03, 0x50
        /*000a*/ 	.short	0x0000


	//----- nvinfo : EIATTR_MAXREG_COUNT
	.align		4
        /*000c*/ 	.byte	0x03, 0x1b
        /*000e*/ 	.short	0x00ff


	//----- nvinfo : EIATTR_EXTERNS
	.align		4
        /*0010*/ 	.byte	0x04, 0x0f
        /*0012*/ 	.short	(.L_10 - .L_9)


	//   ....[0]....
	.align		4
.L_9:
        /*0014*/ 	.word	index@(vprintf)


	//----- nvinfo : EIATTR_MERCURY_ISA_VERSION
	.align		4
.L_10:
        /*0018*/ 	.byte	0x03, 0x5f
        /*001a*/ 	.short	0x0101


	//----- nvinfo : EIATTR_VRC_CTA_INIT_COUNT
	.align		4
        /*001c*/ 	.byte	0x02, 0x4a
	.zero		1
	.zero		1


	//----- nvinfo : EIATTR_SYSCALL_OFFSETS
	.align		4
        /*0020*/ 	.byte	0x04, 0x46
        /*0022*/ 	.short	(.L_12 - .L_11)


	//   ....[0]....
.L_11:
        /*0024*/ 	.word	0x000000f0


	//----- nvinfo : EIATTR_EXIT_INSTR_OFFSETS
	.align		4
.L_12:
        /*0028*/ 	.byte	0x04, 0x1c
        /*002a*/ 	.short	(.L_14 - .L_13)


	//   ....[0]....
.L_13:
        /*002c*/ 	.word	0x00000100


	//----- nvinfo : EIATTR_SW_WAR
	.align		4
.L_14:
        /*0030*/ 	.byte	0x04, 0x36
        /*0032*/ 	.short	(.L_16 - .L_15)
.L_15:
        /*0034*/ 	.word	0x00000008
.L_16:


//--------------------- .nv.callgraph             --------------------------
	.section	.nv.callgraph,"",@"SHT_CUDA_CALLGRAPH"
	.align	4
	.sectionentsize	8
	.align		4
        /*0000*/ 	.word	0x00000000
	.align		4
        /*0004*/ 	.word	0xffffffff
	.align		4
        /*0008*/ 	.word	index@(_Z12run_lat_testv)
	.align		4
        /*000c*/ 	.word	index@(vprintf)
	.align		4
        /*0010*/ 	.word	0x00000000
	.align		4
        /*0014*/ 	.word	0xfffffffe
	.align		4
        /*0018*/ 	.word	0x00000000
	.align		4
        /*001c*/ 	.word	0xfffffffd
	.align		4
        /*0020*/ 	.word	0x00000000
	.align		4
        /*0024*/ 	.word	0xfffffffc


//--------------------- .nv.constant4             --------------------------
	.section	.nv.constant4,"a",@progbits
	.align	8
	.align		8
.nv.constant4:
        /*0000*/ 	.dword	vprintf
	.align		8
        /*0008*/ 	.dword	$str


//--------------------- .text._Z12run_lat_testv   --------------------------
	.section	.text._Z12run_lat_testv,"ax",@progbits
	.align	128
        .global         _Z12run_lat_testv
        .type           _Z12run_lat_testv,@function
        .size           _Z12run_lat_testv,(.L_x_2 - _Z12run_lat_testv)
        .other          _Z12run_lat_testv,@"STO_CUDA_ENTRY STV_DEFAULT"
_Z12run_lat_testv:
.text._Z12run_lat_testv:
[----:B------:R-:W0:Y:S01]  /*0000*/  LDC R1, c[0x0][0x37c] ;  /* 0x0000df00ff017b82 */ /* 0x000e220000000800 */
[----:B------:R-:W1:Y:S01]  /*0010*/  S2R R8, SR_CTAID.X ;  /* 0x0000000000087919 */ /* 0x000e620000002500 */
[----:B0-----:R-:W-:Y:S01]  /*0020*/  VIADD R1, R1, 0xfffffff8 ;  /* 0xfffffff801017836 */ /* 0x001fe20000000000 */
[----:B------:R-:W-:Y:S01]  /*0030*/  MOV R0, 0x0 ;  /* 0x0000000000007802 */ /* 0x000fe20000000f00 */
[----:B------:R-:W0:Y:S01]  /*0040*/  LDCU UR4, c[0x0][0x2f8] ;  /* 0x00005f00ff0477ac */ /* 0x000e220008000800 */
[----:B------:R-:W1:Y:S03]  /*0050*/  S2R R9, SR_TID.X ;  /* 0x0000000000097919 */ /* 0x000e660000002100 */
[----:B------:R2:W3:Y:S01]  /*0060*/  LDC.64 R2, c[0x4][R0] ;  /* 0x0100000000027b82 */ /* 0x0004e20000000a00 */
[----:B------:R-:W4:Y:S01]  /*0070*/  LDCU.64 UR6, c[0x4][0x8] ;  /* 0x01000100ff0677ac */ /* 0x000f220008000a00 */
[----:B------:R-:W5:Y:S01]  /*0080*/  LDCU UR5, c[0x0][0x2fc] ;  /* 0x00005f80ff0577ac */ /* 0x000f620008000800 */
[----:B0-----:R-:W-:Y:S01]  /*0090*/  IADD3 R6, P0, PT, R1, UR4, RZ ;  /* 0x0000000401067c10 */ /* 0x001fe2000ff1e0ff */
[----:B----4-:R-:W-:Y:S01]  /*00a0*/  IMAD.U32 R4, RZ, RZ, UR6 ;  /* 0x00000006ff047e24 */ /* 0x010fe2000f8e00ff */
[----:B------:R-:W-:-:S03]  /*00b0*/  MOV R5, UR7 ;  /* 0x0000000700057c02 */ /* 0x000fc60008000f00 */
[----:B-----5:R-:W-:Y:S01]  /*00c0*/  IMAD.X R7, RZ, RZ, UR5, P0 ;  /* 0x00000005ff077e24 */ /* 0x020fe200080e06ff */
[----:B-1----:R2:W-:Y:S07]  /*00d0*/  STL.64 [R1], R8 ;  /* 0x0000000801007387 */ /* 0x0025ee0000100a00 */
[----:B------:R-:W-:-:S07]  /*00e0*/  LEPC R20, `(.L_x_0) ;  /* 0x000000001014794e */ /* 0x000fce0000000000 */
[----:B--23--:R-:W-:Y:S05]  /*00f0*/  CALL.ABS.NOINC R2 ;  /* 0x0000000002007343 */ /* 0x00cfea0003c00000 */
.L_x_0:
[----:B------:R-:W-:Y:S05]  /*0100*/  EXIT ;  /* 0x000000000000794d */ /* 0x000fea0003800000 */
.L_x_1:
[----:B------:R-:W-:-:S00]  /*0110*/  BRA `(.L_x_1) ;  /* 0xfffffffc00fc7947 */ /* 0x000fc0000383ffff */
[----:B------:R-:W-:-:S00]  /*0120*/  NOP ;  /* 0x0000000000007918 */ /* 0x000fc00000000000 */
        /* <DEDUP_REMOVED lines=13> */
.L_x_2:


//--------------------- .nv.global.init           --------------------------
	.section	.nv.global.init,"aw",@progbits
.nv.global.init:
	.type		$str,@object
	.size		$str,(.L_0 - $str)
$str:
        /*0000*/ 	.byte	0x54, 0x65, 0x73, 0x74, 0x69, 0x6e, 0x67, 0x20, 0x4c, 0x41, 0x54, 0x20, 0x6f, 0x6e, 0x20, 0x62
        /*0010*/ 	.byte	0x6c, 0x6f, 0x63, 0x6b, 0x20, 0x25, 0x64, 0x2c, 0x20, 0x74, 0x68, 0x72, 0x65, 0x61, 0x64, 0x20
        /*0020*/ 	.byte	0x25, 0x64, 0x21, 0x0a, 0x00
.L_0:


//--------------------- .nv.shared.reserved.0     --------------------------
	.section	.nv.shared.reserved.0,"aw",@nobits
	.weak		__nv_reservedSMEM_offset_0_alias
	.size		__nv_reservedSMEM_offset_0_alias, 0, 64
	.other		__nv_reservedSMEM_offset_0_alias,@"STO_CUDA_RESERVED_SHARED STV_DEFAULT"
__nv_reservedSMEM_offset_0_alias:
	.zero		0
	.zero		64


//--------------------- .nv.constant0._Z12run_lat_testv --------------------------
	.section	.nv.constant0._Z12run_lat_testv,"a",@progbits
	.sectionflags	@""
	.align	4
.nv.constant0._Z12run_lat_testv:
	.zero		896


//--------------------- SYMBOLS --------------------------

	.type		.nv.reservedSmem.offset0,@object
	.size		.nv.reservedSmem.offset0,0x4
	.type		vprintf,@function
